//
// Generated by NVIDIA NVVM Compiler
//
// Compiler Build ID: CL-36424714
// Cuda compilation tools, release 13.0, V13.0.88
// Based on NVVM 20.0.0
//

.version 9.0
.target sm_100
.address_size 64

	// .globl	_Z12linearSearchPiiiS_S_
// _ZZ12linearSearchPiiiS_S_E18comparisonsInBlock has been demoted

.visible .entry _Z12linearSearchPiiiS_S_(
	.param .u64 .ptr .align 1 _Z12linearSearchPiiiS_S__param_0,
	.param .u32 _Z12linearSearchPiiiS_S__param_1,
	.param .u32 _Z12linearSearchPiiiS_S__param_2,
	.param .u64 .ptr .align 1 _Z12linearSearchPiiiS_S__param_3,
	.param .u64 .ptr .align 1 _Z12linearSearchPiiiS_S__param_4
)
{
	.reg .pred 	%p<8>;
	.reg .b32 	%r<32>;
	.reg .b64 	%rd<9>;
	// demoted variable
	.shared .align 4 .b8 _ZZ12linearSearchPiiiS_S_E18comparisonsInBlock[1024];
	ld.param.u64 	%rd2, [_Z12linearSearchPiiiS_S__param_0];
	ld.param.u32 	%r13, [_Z12linearSearchPiiiS_S__param_1];
	ld.param.u32 	%r14, [_Z12linearSearchPiiiS_S__param_2];
	ld.param.u64 	%rd3, [_Z12linearSearchPiiiS_S__param_3];
	ld.param.u64 	%rd4, [_Z12linearSearchPiiiS_S__param_4];
	mov.u32 	%r1, %tid.x;
	mov.u32 	%r15, %ctaid.x;
	mov.u32 	%r31, %ntid.x;
	mad.lo.s32 	%r30, %r15, %r31, %r1;
	shl.b32 	%r16, %r1, 2;
	mov.u32 	%r17, _ZZ12linearSearchPiiiS_S_E18comparisonsInBlock;
	add.s32 	%r4, %r17, %r16;
	mov.b32 	%r18, 0;
	st.shared.u32 	[%r4], %r18;
	bar.sync 	0;
	setp.ge.s32 	%p1, %r30, %r13;
	@%p1 bra 	$L__BB0_6;
	mov.u32 	%r19, %nctaid.x;
	mul.lo.s32 	%r5, %r31, %r19;
	ld.shared.u32 	%r29, [%r4];
	cvta.to.global.u64 	%rd1, %rd2;
$L__BB0_2:
	add.s32 	%r29, %r29, 1;
	mul.wide.s32 	%rd5, %r30, 4;
	add.s64 	%rd6, %rd1, %rd5;
	ld.global.u32 	%r20, [%rd6];
	setp.ne.s32 	%p2, %r20, %r14;
	@%p2 bra 	$L__BB0_4;
	st.shared.u32 	[%r4], %r29;
	cvta.to.global.u64 	%rd7, %rd3;
	atom.global.min.s32 	%r21, [%rd7], %r30;
	bra.uni 	$L__BB0_6;
$L__BB0_4:
	add.s32 	%r30, %r30, %r5;
	setp.lt.s32 	%p3, %r30, %r13;
	@%p3 bra 	$L__BB0_2;
	st.shared.u32 	[%r4], %r29;
$L__BB0_6:
	bar.sync 	0;
	setp.lt.u32 	%p4, %r31, 2;
	@%p4 bra 	$L__BB0_10;
$L__BB0_7:
	shr.u32 	%r12, %r31, 1;
	setp.ge.u32 	%p5, %r1, %r12;
	@%p5 bra 	$L__BB0_9;
	shl.b32 	%r22, %r12, 2;
	add.s32 	%r23, %r4, %r22;
	ld.shared.u32 	%r24, [%r23];
	ld.shared.u32 	%r25, [%r4];
	add.s32 	%r26, %r25, %r24;
	st.shared.u32 	[%r4], %r26;
$L__BB0_9:
	bar.sync 	0;
	setp.gt.u32 	%p6, %r31, 3;
	mov.u32 	%r31, %r12;
	@%p6 bra 	$L__BB0_7;
$L__BB0_10:
	setp.ne.s32 	%p7, %r1, 0;
	@%p7 bra 	$L__BB0_12;
	ld.shared.u32 	%r27, [_ZZ12linearSearchPiiiS_S_E18comparisonsInBlock];
	cvta.to.global.u64 	%rd8, %rd4;
	atom.global.add.u32 	%r28, [%rd8], %r27;
$L__BB0_12:
	ret;

}


// ===== COMPILED SASS (sm_100) =====

	.target	sm_100

	.elftype	@"ET_EXEC"


//--------------------- .note.nv.tkinfo           --------------------------
	.section	.note.nv.tkinfo,"",@"SHT_NOTE"
	.sectionflags	@"SHF_NOTE_NV_TKINFO"
	.tkinfo
        /*0018*/ 	.word	0x00000002
        /*0030*/ 	.string	""
        /*0030*/ 	.string	"ptxas"
        /*0030*/ 	.string	"Cuda compilation tools, release 13.0, V13.0.88"
        /*0030*/ 	.string	"Build cuda_13.0.r13.0/compiler.36424714_0"
        /*0030*/ 	.string	"-arch sm_100 -m 64 "



//--------------------- .note.nv.cuinfo           --------------------------
	.section	.note.nv.cuinfo,"",@"SHT_NOTE"
	.sectionflags	@"SHF_NOTE_NV_CUINFO"
        /*0018*/ 	.short	0x0002
        /*001a*/ 	.short	0x0064
        /*001c*/ 	.short	0x0082
	.zero		2


//--------------------- .nv.info                  --------------------------
	.section	.nv.info,"",@"SHT_CUDA_INFO"
	.align	4


	//----- nvinfo : EIATTR_REGCOUNT
	.align		4
        /*0000*/ 	.byte	0x04, 0x2f
        /*0002*/ 	.short	(.L_1 - .L_0)
	.align		4
.L_0:
        /*0004*/ 	.word	index@(_Z12linearSearchPiiiS_S_)
        /*0008*/ 	.word	0x0000000e


	//----- nvinfo : EIATTR_FRAME_SIZE
	.align		4
.L_1:
        /*000c*/ 	.byte	0x04, 0x11
        /*000e*/ 	.short	(.L_3 - .L_2)
	.align		4
.L_2:
        /*0010*/ 	.word	index@(_Z12linearSearchPiiiS_S_)
        /*0014*/ 	.word	0x00000000


	//----- nvinfo : EIATTR_MIN_STACK_SIZE
	.align		4
.L_3:
        /*0018*/ 	.byte	0x04, 0x12
        /*001a*/ 	.short	(.L_5 - .L_4)
	.align		4
.L_4:
        /*001c*/ 	.word	index@(_Z12linearSearchPiiiS_S_)
        /*0020*/ 	.word	0x00000000
.L_5:


//--------------------- .nv.compat                --------------------------
	.section	.nv.compat,"",@"SHT_CUDA_COMPAT_INFO"
	.align	4
        /*0000*/ 	.byte	0x02, 0x09, 0x00, 0x00, 0x02, 0x02, 0x01, 0x00, 0x02, 0x05, 0x05, 0x00, 0x03, 0x07, 0x01, 0x01
        /*0010*/ 	.byte	0x02, 0x03, 0x00, 0x00, 0x02, 0x06, 0x01, 0x00, 0x04, 0x0b, 0x08, 0x00, 0x09, 0x00, 0x00, 0x00
        /*0020*/ 	.byte	0x00, 0x00, 0x00, 0x00


//--------------------- .nv.info._Z12linearSearchPiiiS_S_ --------------------------
	.section	.nv.info._Z12linearSearchPiiiS_S_,"",@"SHT_CUDA_INFO"
	.sectionflags	@""
	.align	4


	//----- nvinfo : EIATTR_CUDA_API_VERSION
	.align		4
        /*0000*/ 	.byte	0x04, 0x37
        /*0002*/ 	.short	(.L_7 - .L_6)
.L_6:
        /*0004*/ 	.word	0x00000082


	//----- nvinfo : EIATTR_KPARAM_INFO
	.align		4
.L_7:
        /*0008*/ 	.byte	0x04, 0x17
        /*000a*/ 	.short	(.L_9 - .L_8)
.L_8:
        /*000c*/ 	.word	0x00000000
        /*0010*/ 	.short	0x0004
        /*0012*/ 	.short	0x0018
        /*0014*/ 	.byte	0x00, 0xf5, 0x21, 0x00


	//----- nvinfo : EIATTR_KPARAM_INFO
	.align		4
.L_9:
        /*0018*/ 	.byte	0x04, 0x17
        /*001a*/ 	.short	(.L_11 - .L_10)
.L_10:
        /*001c*/ 	.word	0x00000000
        /*0020*/ 	.short	0x0003
        /*0022*/ 	.short	0x0010
        /*0024*/ 	.byte	0x00, 0xf5, 0x21, 0x00


	//----- nvinfo : EIATTR_KPARAM_INFO
	.align		4
.L_11:
        /*0028*/ 	.byte	0x04, 0x17
        /*002a*/ 	.short	(.L_13 - .L_12)
.L_12:
        /*002c*/ 	.word	0x00000000
        /*0030*/ 	.short	0x0002
        /*0032*/ 	.short	0x000c
        /*0034*/ 	.byte	0x00, 0xf0, 0x11, 0x00


	//----- nvinfo : EIATTR_KPARAM_INFO
	.align		4
.L_13:
        /*0038*/ 	.byte	0x04, 0x17
        /*003a*/ 	.short	(.L_15 - .L_14)
.L_14:
        /*003c*/ 	.word	0x00000000
        /*0040*/ 	.short	0x0001
        /*0042*/ 	.short	0x0008
        /*0044*/ 	.byte	0x00, 0xf0, 0x11, 0x00


	//----- nvinfo : EIATTR_KPARAM_INFO
	.align		4
.L_15:
        /*0048*/ 	.byte	0x04, 0x17
        /*004a*/ 	.short	(.L_17 - .L_16)
.L_16:
        /*004c*/ 	.word	0x00000000
        /*0050*/ 	.short	0x0000
        /*0052*/ 	.short	0x0000
        /*0054*/ 	.byte	0x00, 0xf5, 0x21, 0x00


	//----- nvinfo : EIATTR_SPARSE_MMA_MASK
	.align		4
.L_17:
        /*0058*/ 	.byte	0x03, 0x50
        /*005a*/ 	.short	0x0000


	//----- nvinfo : EIATTR_MAXREG_COUNT
	.align		4
        /*005c*/ 	.byte	0x03, 0x1b
        /*005e*/ 	.short	0x00ff


	//----- nvinfo : EIATTR_NUM_BARRIERS
	.align		4
        /*0060*/ 	.byte	0x02, 0x4c
        /*0062*/ 	.byte	0x01
	.zero		1


	//----- nvinfo : EIATTR_MERCURY_ISA_VERSION
	.align		4
        /*0064*/ 	.byte	0x03, 0x5f
        /*0066*/ 	.short	0x0101


	//----- nvinfo : EIATTR_INT_WARP_WIDE_INSTR_OFFSETS
	.align		4
        /*0068*/ 	.byte	0x04, 0x31
        /*006a*/ 	.short	(.L_19 - .L_18)


	//   ....[0]....
.L_18:
        /*006c*/ 	.word	0x00000220


	//   ....[1]....
        /*0070*/ 	.word	0x00000230


	//----- nvinfo : EIATTR_VRC_CTA_INIT_COUNT
	.align		4
.L_19:
        /*0074*/ 	.byte	0x02, 0x4a
	.zero		1
	.zero		1


	//----- nvinfo : EIATTR_EXIT_INSTR_OFFSETS
	.align		4
        /*0078*/ 	.byte	0x04, 0x1c
        /*007a*/ 	.short	(.L_21 - .L_20)


	//   ....[0]....
.L_20:
        /*007c*/ 	.word	0x00000390


	//   ....[1]....
        /*0080*/ 	.word	0x00000400


	//----- nvinfo : EIATTR_CRS_STACK_SIZE
	.align		4
.L_21:
        /*0084*/ 	.byte	0x04, 0x1e
        /*0086*/ 	.short	(.L_23 - .L_22)
.L_22:
        /*0088*/ 	.word	0x00000000


	//----- nvinfo : EIATTR_CBANK_PARAM_SIZE
	.align		4
.L_23:
        /*008c*/ 	.byte	0x03, 0x19
        /*008e*/ 	.short	0x0020


	//----- nvinfo : EIATTR_PARAM_CBANK
	.align		4
        /*0090*/ 	.byte	0x04, 0x0a
        /*0092*/ 	.short	(.L_25 - .L_24)
	.align		4
.L_24:
        /*0094*/ 	.word	index@(.nv.constant0._Z12linearSearchPiiiS_S_)
        /*0098*/ 	.short	0x0380
        /*009a*/ 	.short	0x0020


	//----- nvinfo : EIATTR_SW_WAR
	.align		4
.L_25:
        /*009c*/ 	.byte	0x04, 0x36
        /*009e*/ 	.short	(.L_27 - .L_26)
.L_26:
        /*00a0*/ 	.word	0x00000008
.L_27:


//--------------------- .nv.callgraph             --------------------------
	.section	.nv.callgraph,"",@"SHT_CUDA_CALLGRAPH"
	.align	4
	.sectionentsize	8
	.align		4
        /*0000*/ 	.word	0x00000000
	.align		4
        /*0004*/ 	.word	0xffffffff
	.align		4
        /*0008*/ 	.word	0x00000000
	.align		4
        /*000c*/ 	.word	0xfffffffe
	.align		4
        /*0010*/ 	.word	0x00000000
	.align		4
        /*0014*/ 	.word	0xfffffffd
	.align		4
        /*0018*/ 	.word	0x00000000
	.align		4
        /*001c*/ 	.word	0xfffffffc


//--------------------- .text._Z12linearSearchPiiiS_S_ --------------------------
	.section	.text._Z12linearSearchPiiiS_S_,"ax",@progbits
	.align	128
        .global         _Z12linearSearchPiiiS_S_
        .type           _Z12linearSearchPiiiS_S_,@function
        .size           _Z12linearSearchPiiiS_S_,(.L_x_7 - _Z12linearSearchPiiiS_S_)
        .other          _Z12linearSearchPiiiS_S_,@"STO_CUDA_ENTRY STV_DEFAULT"
_Z12linearSearchPiiiS_S_:
.text._Z12linearSearchPiiiS_S_:
[----:B------:R-:W-:Y:S08]  /*0000*/  LDC R1, c[0x0][0x37c] ;  /* 0x0000df00ff017b82 */ /* 0x000ff00000000800 */
[----:B------:R-:W0:Y:S01]  /*0010*/  S2UR UR5, SR_CgaCtaId ;  /* 0x00000000000579c3 */ /* 0x000e220000008800 */
[----:B------:R-:W1:Y:S01]  /*0020*/  S2R R8, SR_TID.X ;  /* 0x0000000000087919 */ /* 0x000e620000002100 */
[----:B------:R-:W-:Y:S01]  /*0030*/  UMOV UR4, 0x400 ;  /* 0x0000040000047882 */ /* 0x000fe20000000000 */
[----:B------:R-:W2:Y:S01]  /*0040*/  LDCU.64 UR6, c[0x0][0x358] ;  /* 0x00006b00ff0677ac */ /* 0x000ea20008000a00 */
[----:B------:R-:W-:Y:S01]  /*0050*/  BSSY.RECONVERGENT B0, `(.L_x_0) ;  /* 0x0000024000007945 */ /* 0x000fe20003800200 */
[----:B------:R-:W3:Y:S03]  /*0060*/  LDCU UR10, c[0x0][0x388] ;  /* 0x00007100ff0a77ac */ /* 0x000ee60008000800 */
[----:B------:R-:W4:Y:S01]  /*0070*/  S2UR UR8, SR_CTAID.X ;  /* 0x00000000000879c3 */ /* 0x000f220000002500 */
[----:B------:R-:W1:Y:S07]  /*0080*/  LDCU UR9, c[0x0][0x38c] ;  /* 0x00007180ff0977ac */ /* 0x000e6e0008000800 */
[----:B------:R-:W4:Y:S01]  /*0090*/  LDC R7, c[0x0][0x360] ;  /* 0x0000d800ff077b82 */ /* 0x000f220000000800 */
[----:B0-----:R-:W-:Y:S01]  /*00a0*/  ULEA UR4, UR5, UR4, 0x18 ;  /* 0x0000000405047291 */ /* 0x001fe2000f8ec0ff */
[----:B------:R-:W0:Y:S05]  /*00b0*/  LDCU UR5, c[0x0][0x388] ;  /* 0x00007100ff0577ac */ /* 0x000e2a0008000800 */
[----:B-1----:R-:W-:-:S05]  /*00c0*/  LEA R6, R8, UR4, 0x2 ;  /* 0x0000000408067c11 */ /* 0x002fca000f8e10ff */
[----:B------:R1:W-:Y:S01]  /*00d0*/  STS [R6], RZ ;  /* 0x000000ff06007388 */ /* 0x0003e20000000800 */
[----:B----4-:R-:W-:Y:S01]  /*00e0*/  IMAD R0, R7, UR8, R8 ;  /* 0x0000000807007c24 */ /* 0x010fe2000f8e0208 */
[----:B------:R-:W-:Y:S04]  /*00f0*/  BAR.SYNC.DEFER_BLOCKING 0x0 ;  /* 0x0000000000007b1d */ /* 0x000fe80000010000 */
[----:B0-----:R-:W-:-:S13]  /*0100*/  ISETP.GE.AND P0, PT, R0, UR5, PT ;  /* 0x0000000500007c0c */ /* 0x001fda000bf06270 */
[----:B-123--:R-:W-:Y:S05]  /*0110*/  @P0 BRA `(.L_x_1) ;  /* 0x00000000005c0947 */ /* 0x00efea0003800000 */
[----:B------:R0:W1:Y:S01]  /*0120*/  LDS R9, [R6] ;  /* 0x0000000006097984 */ /* 0x0000620000000800 */
[----:B------:R-:W2:Y:S01]  /*0130*/  LDC.64 R4, c[0x0][0x380] ;  /* 0x0000e000ff047b82 */ /* 0x000ea20000000a00 */
[----:B------:R-:W3:Y:S02]  /*0140*/  LDCU UR4, c[0x0][0x370] ;  /* 0x00006e00ff0477ac */ /* 0x000ee40008000800 */
[----:B0--3--:R-:W-:-:S07]  /*0150*/  IMAD R11, R7, UR4, RZ ;  /* 0x00000004070b7c24 */ /* 0x009fce000f8e02ff */
.L_x_3:
[----:B--2---:R-:W-:-:S06]  /*0160*/  IMAD.WIDE R2, R0, 0x4, R4 ;  /* 0x0000000400027825 */ /* 0x004fcc00078e0204 */
[----:B------:R-:W2:Y:S01]  /*0170*/  LDG.E R2, desc[UR6][R2.64] ;  /* 0x0000000602027981 */ /* 0x000ea2000c1e1900 */
[----:B-1----:R-:W-:Y:S01]  /*0180*/  VIADD R9, R9, 0x1 ;  /* 0x0000000109097836 */ /* 0x002fe20000000000 */
[----:B--2---:R-:W-:-:S13]  /*0190*/  ISETP.NE.AND P0, PT, R2, UR9, PT ;  /* 0x0000000902007c0c */ /* 0x004fda000bf05270 */
[----:B------:R-:W-:Y:S05]  /*01a0*/  @!P0 BRA `(.L_x_2) ;  /* 0x0000000000148947 */ /* 0x000fea0003800000 */
[----:B------:R-:W-:-:S05]  /*01b0*/  IMAD.IADD R0, R11, 0x1, R0 ;  /* 0x000000010b007824 */ /* 0x000fca00078e0200 */
[----:B------:R-:W-:-:S13]  /*01c0*/  ISETP.GE.AND P0, PT, R0, UR10, PT ;  /* 0x0000000a00007c0c */ /* 0x000fda000bf06270 */
[----:B------:R-:W-:Y:S05]  /*01d0*/  @!P0 BRA `(.L_x_3) ;  /* 0xfffffffc00e08947 */ /* 0x000fea000383ffff */
[----:B------:R0:W-:Y:S01]  /*01e0*/  STS [R6], R9 ;  /* 0x0000000906007388 */ /* 0x0001e20000000800 */
[----:B------:R-:W-:Y:S05]  /*01f0*/  BRA `(.L_x_1) ;  /* 0x0000000000247947 */ /* 0x000fea0003800000 */
.L_x_2:
[----:B------:R-:W0:Y:S01]  /*0200*/  S2R R4, SR_LANEID ;  /* 0x0000000000047919 */ /* 0x000e220000000000 */
[----:B------:R-:W1:Y:S01]  /*0210*/  LDC.64 R2, c[0x0][0x390] ;  /* 0x0000e400ff027b82 */ /* 0x000e620000000a00 */
[----:B------:R-:W-:Y:S01]  /*0220*/  VOTEU.ANY UR4, UPT, PT ;  /* 0x0000000000047886 */ /* 0x000fe200038e0100 */
[----:B------:R-:W-:Y:S01]  /*0230*/  CREDUX.MIN.S32 UR5, R0 ;  /* 0x00000000000572cc */ /* 0x000fe20000008200 */
[----:B------:R-:W-:-:S12]  /*0240*/  UFLO.U32 UR4, UR4 ;  /* 0x00000004000472bd */ /* 0x000fd800080e0000 */
[----:B------:R-:W-:Y:S01]  /*0250*/  IMAD.U32 R5, RZ, RZ, UR5 ;  /* 0x00000005ff057e24 */ /* 0x000fe2000f8e00ff */
[----:B0-----:R-:W-:-:S13]  /*0260*/  ISETP.EQ.U32.AND P0, PT, R4, UR4, PT ;  /* 0x0000000404007c0c */ /* 0x001fda000bf02070 */
[----:B-1----:R1:W-:Y:S04]  /*0270*/  @P0 REDG.E.MIN.S32.STRONG.GPU desc[UR6][R2.64], R5 ;  /* 0x000000050200098e */ /* 0x0023e8000c92e306 */
[----:B------:R1:W-:Y:S02]  /*0280*/  STS [R6], R9 ;  /* 0x0000000906007388 */ /* 0x0003e40000000800 */
.L_x_1:
[----:B------:R-:W-:Y:S05]  /*0290*/  BSYNC.RECONVERGENT B0 ;  /* 0x0000000000007941 */ /* 0x000fea0003800200 */
.L_x_0:
[----:B------:R-:W-:Y:S01]  /*02a0*/  BAR.SYNC.DEFER_BLOCKING 0x0 ;  /* 0x0000000000007b1d */ /* 0x000fe20000010000 */
[----:B------:R-:W-:Y:S02]  /*02b0*/  ISETP.GE.U32.AND P1, PT, R7, 0x2, PT ;  /* 0x000000020700780c */ /* 0x000fe40003f26070 */
[----:B------:R-:W-:-:S11]  /*02c0*/  ISETP.NE.AND P0, PT, R8, RZ, PT ;  /* 0x000000ff0800720c */ /* 0x000fd60003f05270 */
[----:B------:R-:W-:Y:S05]  /*02d0*/  @!P1 BRA `(.L_x_4) ;  /* 0x00000000002c9947 */ /* 0x000fea0003800000 */
.L_x_5:
[----:B-1----:R-:W-:-:S04]  /*02e0*/  SHF.R.U32.HI R5, RZ, 0x1, R7 ;  /* 0x00000001ff057819 */ /* 0x002fc80000011607 */
[----:B------:R-:W-:-:S13]  /*02f0*/  ISETP.GE.U32.AND P1, PT, R8, R5, PT ;  /* 0x000000050800720c */ /* 0x000fda0003f26070 */
[----:B------:R-:W-:Y:S01]  /*0300*/  @!P1 IMAD R0, R5, 0x4, R6 ;  /* 0x0000000405009824 */ /* 0x000fe200078e0206 */
[----:B------:R-:W-:Y:S05]  /*0310*/  @!P1 LDS R3, [R6] ;  /* 0x0000000006039984 */ /* 0x000fea0000000800 */
[----:B------:R-:W1:Y:S02]  /*0320*/  @!P1 LDS R0, [R0] ;  /* 0x0000000000009984 */ /* 0x000e640000000800 */
[----:B-1----:R-:W-:-:S05]  /*0330*/  @!P1 IMAD.IADD R3, R0, 0x1, R3 ;  /* 0x0000000100039824 */ /* 0x002fca00078e0203 */
[----:B------:R2:W-:Y:S01]  /*0340*/  @!P1 STS [R6], R3 ;  /* 0x0000000306009388 */ /* 0x0005e20000000800 */
[----:B------:R-:W-:Y:S01]  /*0350*/  BAR.SYNC.DEFER_BLOCKING 0x0 ;  /* 0x0000000000007b1d */ /* 0x000fe20000010000 */
[----:B------:R-:W-:Y:S01]  /*0360*/  ISETP.GT.U32.AND P1, PT, R7, 0x3, PT ;  /* 0x000000030700780c */ /* 0x000fe20003f24070 */
[----:B------:R-:W-:-:S12]  /*0370*/  IMAD.MOV.U32 R7, RZ, RZ, R5 ;  /* 0x000000ffff077224 */ /* 0x000fd800078e0005 */
[----:B--2---:R-:W-:Y:S05]  /*0380*/  @P1 BRA `(.L_x_5) ;  /* 0xfffffffc00d41947 */ /* 0x004fea000383ffff */
.L_x_4:
[----:B------:R-:W-:Y:S05]  /*0390*/  @P0 EXIT ;  /* 0x000000000000094d */ /* 0x000fea0003800000 */
[----:B------:R-:W2:Y:S01]  /*03a0*/  S2UR UR5, SR_CgaCtaId ;  /* 0x00000000000579c3 */ /* 0x000ea20000008800 */
[----:B------:R-:W-:-:S07]  /*03b0*/  UMOV UR4, 0x400 ;  /* 0x0000040000047882 */ /* 0x000fce0000000000 */
[----:B-1----:R-:W1:Y:S01]  /*03c0*/  LDC.64 R2, c[0x0][0x398] ;  /* 0x0000e600ff027b82 */ /* 0x002e620000000a00 */
[----:B--2---:R-:W-:-:S09]  /*03d0*/  ULEA UR4, UR5, UR4, 0x18 ;  /* 0x0000000405047291 */ /* 0x004fd2000f8ec0ff */
[----:B------:R-:W1:Y:S04]  /*03e0*/  LDS R5, [UR4] ;  /* 0x00000004ff057984 */ /* 0x000e680008000800 */
[----:B-1----:R-:W-:Y:S01]  /*03f0*/  REDG.E.ADD.STRONG.GPU desc[UR6][R2.64], R5 ;  /* 0x000000050200798e */ /* 0x002fe2000c12e106 */
[----:B------:R-:W-:Y:S05]  /*0400*/  EXIT ;  /* 0x000000000000794d */ /* 0x000fea0003800000 */
.L_x_6:
[----:B------:R-:W-:-:S00]  /*0410*/  BRA `(.L_x_6) ;  /* 0xfffffffc00fc7947 */ /* 0x000fc0000383ffff */
[----:B------:R-:W-:-:S00]  /*0420*/  NOP ;  /* 0x0000000000007918 */ /* 0x000fc00000000000 */
        /* <DEDUP_REMOVED lines=13> */
.L_x_7:


//--------------------- .nv.shared._Z12linearSearchPiiiS_S_ --------------------------
	.section	.nv.shared._Z12linearSearchPiiiS_S_,"aw",@nobits
	.sectionflags	@""
	.align	4
.nv.shared._Z12linearSearchPiiiS_S_:
	.zero		2048


//--------------------- .nv.shared.reserved.0     --------------------------
	.section	.nv.shared.reserved.0,"aw",@nobits
	.weak		__nv_reservedSMEM_offset_0_alias
	.size		__nv_reservedSMEM_offset_0_alias, 0, 64
	.other		__nv_reservedSMEM_offset_0_alias,@"STO_CUDA_RESERVED_SHARED STV_DEFAULT"
__nv_reservedSMEM_offset_0_alias:
	.zero		0
	.zero		64


//--------------------- .nv.constant0._Z12linearSearchPiiiS_S_ --------------------------
	.section	.nv.constant0._Z12linearSearchPiiiS_S_,"a",@progbits
	.sectionflags	@""
	.align	4
.nv.constant0._Z12linearSearchPiiiS_S_:
	.zero		928


//--------------------- SYMBOLS --------------------------

	.type		.nv.reservedSmem.offset0,@object
	.size		.nv.reservedSmem.offset0,0x4
	.type		.nv.reservedSmem.cap,@object
	.size		.nv.reservedSmem.cap,0x4
